//
// Generated by NVIDIA NVVM Compiler
//
// Compiler Build ID: CL-36424714
// Cuda compilation tools, release 13.0, V13.0.88
// Based on NVVM 20.0.0
//

.version 9.0
.target sm_100
.address_size 64

	// .globl	_Z20tiled_mat_mul_kernelPfS_S_iii
// _ZZ20tiled_mat_mul_kernelPfS_S_iiiE4sh_a has been demoted
// _ZZ20tiled_mat_mul_kernelPfS_S_iiiE4sh_b has been demoted

.visible .entry _Z20tiled_mat_mul_kernelPfS_S_iii(
	.param .u64 .ptr .align 1 _Z20tiled_mat_mul_kernelPfS_S_iii_param_0,
	.param .u64 .ptr .align 1 _Z20tiled_mat_mul_kernelPfS_S_iii_param_1,
	.param .u64 .ptr .align 1 _Z20tiled_mat_mul_kernelPfS_S_iii_param_2,
	.param .u32 _Z20tiled_mat_mul_kernelPfS_S_iii_param_3,
	.param .u32 _Z20tiled_mat_mul_kernelPfS_S_iii_param_4,
	.param .u32 _Z20tiled_mat_mul_kernelPfS_S_iii_param_5
)
{
	.reg .pred 	%p<12>;
	.reg .b32 	%r<34>;
	.reg .b32 	%f<67>;
	.reg .b64 	%rd<13>;
	// demoted variable
	.shared .align 4 .b8 _ZZ20tiled_mat_mul_kernelPfS_S_iiiE4sh_a[1024];
	// demoted variable
	.shared .align 4 .b8 _ZZ20tiled_mat_mul_kernelPfS_S_iiiE4sh_b[1024];
	ld.param.u64 	%rd3, [_Z20tiled_mat_mul_kernelPfS_S_iii_param_0];
	ld.param.u64 	%rd4, [_Z20tiled_mat_mul_kernelPfS_S_iii_param_1];
	ld.param.u64 	%rd5, [_Z20tiled_mat_mul_kernelPfS_S_iii_param_2];
	ld.param.u32 	%r15, [_Z20tiled_mat_mul_kernelPfS_S_iii_param_3];
	ld.param.u32 	%r16, [_Z20tiled_mat_mul_kernelPfS_S_iii_param_4];
	ld.param.u32 	%r17, [_Z20tiled_mat_mul_kernelPfS_S_iii_param_5];
	mov.u32 	%r18, %ctaid.x;
	mov.u32 	%r19, %ctaid.y;
	mov.u32 	%r1, %tid.x;
	mov.u32 	%r2, %tid.y;
	shl.b32 	%r20, %r19, 4;
	add.s32 	%r3, %r20, %r2;
	shl.b32 	%r21, %r18, 4;
	add.s32 	%r4, %r21, %r1;
	cvt.rn.f32.s32 	%f10, %r16;
	mul.f32 	%f11, %f10, 0f3D800000;
	cvt.rpi.f32.f32 	%f1, %f11;
	setp.leu.f32 	%p1, %f1, 0f00000000;
	mov.f32 	%f66, 0f00000000;
	@%p1 bra 	$L__BB0_7;
	shl.b32 	%r23, %r2, 6;
	mov.u32 	%r24, _ZZ20tiled_mat_mul_kernelPfS_S_iiiE4sh_a;
	add.s32 	%r5, %r24, %r23;
	shl.b32 	%r25, %r1, 2;
	add.s32 	%r6, %r5, %r25;
	mul.lo.s32 	%r7, %r16, %r3;
	mov.u32 	%r26, _ZZ20tiled_mat_mul_kernelPfS_S_iiiE4sh_b;
	add.s32 	%r9, %r26, %r25;
	add.s32 	%r8, %r9, %r23;
	cvta.to.global.u64 	%rd1, %rd3;
	cvta.to.global.u64 	%rd2, %rd4;
	mov.f32 	%f66, 0f00000000;
	mov.b32 	%r33, 0;
$L__BB0_2:
	setp.ge.s32 	%p2, %r3, %r15;
	shl.b32 	%r11, %r33, 4;
	add.s32 	%r27, %r11, %r1;
	setp.ge.s32 	%p3, %r27, %r16;
	mov.f32 	%f64, 0f00000000;
	or.pred  	%p4, %p2, %p3;
	@%p4 bra 	$L__BB0_4;
	add.s32 	%r28, %r27, %r7;
	mul.wide.s32 	%rd6, %r28, 4;
	add.s64 	%rd7, %rd1, %rd6;
	ld.global.f32 	%f64, [%rd7];
$L__BB0_4:
	setp.ge.s32 	%p5, %r4, %r17;
	st.shared.f32 	[%r6], %f64;
	add.s32 	%r13, %r11, %r2;
	setp.ge.s32 	%p6, %r13, %r16;
	mov.f32 	%f65, 0f00000000;
	or.pred  	%p7, %p6, %p5;
	@%p7 bra 	$L__BB0_6;
	mad.lo.s32 	%r30, %r13, %r17, %r4;
	mul.wide.s32 	%rd8, %r30, 4;
	add.s64 	%rd9, %rd2, %rd8;
	ld.global.f32 	%f65, [%rd9];
$L__BB0_6:
	st.shared.f32 	[%r8], %f65;
	bar.sync 	0;
	ld.shared.f32 	%f15, [%r5];
	ld.shared.f32 	%f16, [%r9];
	fma.rn.f32 	%f17, %f15, %f16, %f66;
	ld.shared.f32 	%f18, [%r5+4];
	ld.shared.f32 	%f19, [%r9+64];
	fma.rn.f32 	%f20, %f18, %f19, %f17;
	ld.shared.f32 	%f21, [%r5+8];
	ld.shared.f32 	%f22, [%r9+128];
	fma.rn.f32 	%f23, %f21, %f22, %f20;
	ld.shared.f32 	%f24, [%r5+12];
	ld.shared.f32 	%f25, [%r9+192];
	fma.rn.f32 	%f26, %f24, %f25, %f23;
	ld.shared.f32 	%f27, [%r5+16];
	ld.shared.f32 	%f28, [%r9+256];
	fma.rn.f32 	%f29, %f27, %f28, %f26;
	ld.shared.f32 	%f30, [%r5+20];
	ld.shared.f32 	%f31, [%r9+320];
	fma.rn.f32 	%f32, %f30, %f31, %f29;
	ld.shared.f32 	%f33, [%r5+24];
	ld.shared.f32 	%f34, [%r9+384];
	fma.rn.f32 	%f35, %f33, %f34, %f32;
	ld.shared.f32 	%f36, [%r5+28];
	ld.shared.f32 	%f37, [%r9+448];
	fma.rn.f32 	%f38, %f36, %f37, %f35;
	ld.shared.f32 	%f39, [%r5+32];
	ld.shared.f32 	%f40, [%r9+512];
	fma.rn.f32 	%f41, %f39, %f40, %f38;
	ld.shared.f32 	%f42, [%r5+36];
	ld.shared.f32 	%f43, [%r9+576];
	fma.rn.f32 	%f44, %f42, %f43, %f41;
	ld.shared.f32 	%f45, [%r5+40];
	ld.shared.f32 	%f46, [%r9+640];
	fma.rn.f32 	%f47, %f45, %f46, %f44;
	ld.shared.f32 	%f48, [%r5+44];
	ld.shared.f32 	%f49, [%r9+704];
	fma.rn.f32 	%f50, %f48, %f49, %f47;
	ld.shared.f32 	%f51, [%r5+48];
	ld.shared.f32 	%f52, [%r9+768];
	fma.rn.f32 	%f53, %f51, %f52, %f50;
	ld.shared.f32 	%f54, [%r5+52];
	ld.shared.f32 	%f55, [%r9+832];
	fma.rn.f32 	%f56, %f54, %f55, %f53;
	ld.shared.f32 	%f57, [%r5+56];
	ld.shared.f32 	%f58, [%r9+896];
	fma.rn.f32 	%f59, %f57, %f58, %f56;
	ld.shared.f32 	%f60, [%r5+60];
	ld.shared.f32 	%f61, [%r9+960];
	fma.rn.f32 	%f66, %f60, %f61, %f59;
	bar.sync 	0;
	add.s32 	%r33, %r33, 1;
	cvt.rn.f32.u32 	%f62, %r33;
	setp.gt.f32 	%p8, %f1, %f62;
	@%p8 bra 	$L__BB0_2;
$L__BB0_7:
	setp.ge.s32 	%p9, %r3, %r15;
	setp.ge.s32 	%p10, %r4, %r17;
	or.pred  	%p11, %p9, %p10;
	@%p11 bra 	$L__BB0_9;
	mad.lo.s32 	%r32, %r17, %r3, %r4;
	cvta.to.global.u64 	%rd10, %rd5;
	mul.wide.u32 	%rd11, %r32, 4;
	add.s64 	%rd12, %rd10, %rd11;
	st.global.f32 	[%rd12], %f66;
$L__BB0_9:
	ret;

}


// ===== COMPILED SASS (sm_100) =====

	.target	sm_100

	.elftype	@"ET_EXEC"


//--------------------- .note.nv.tkinfo           --------------------------
	.section	.note.nv.tkinfo,"",@"SHT_NOTE"
	.sectionflags	@"SHF_NOTE_NV_TKINFO"
	.tkinfo
        /*0018*/ 	.word	0x00000002
        /*0030*/ 	.string	""
        /*0030*/ 	.string	"ptxas"
        /*0030*/ 	.string	"Cuda compilation tools, release 13.0, V13.0.88"
        /*0030*/ 	.string	"Build cuda_13.0.r13.0/compiler.36424714_0"
        /*0030*/ 	.string	"-arch sm_100 -m 64 "



//--------------------- .note.nv.cuinfo           --------------------------
	.section	.note.nv.cuinfo,"",@"SHT_NOTE"
	.sectionflags	@"SHF_NOTE_NV_CUINFO"
        /*0018*/ 	.short	0x0002
        /*001a*/ 	.short	0x0064
        /*001c*/ 	.short	0x0082
	.zero		2


//--------------------- .nv.info                  --------------------------
	.section	.nv.info,"",@"SHT_CUDA_INFO"
	.align	4


	//----- nvinfo : EIATTR_REGCOUNT
	.align		4
        /*0000*/ 	.byte	0x04, 0x2f
        /*0002*/ 	.short	(.L_1 - .L_0)
	.align		4
.L_0:
        /*0004*/ 	.word	index@(_Z20tiled_mat_mul_kernelPfS_S_iii)
        /*0008*/ 	.word	0x00000020


	//----- nvinfo : EIATTR_FRAME_SIZE
	.align		4
.L_1:
        /*000c*/ 	.byte	0x04, 0x11
        /*000e*/ 	.short	(.L_3 - .L_2)
	.align		4
.L_2:
        /*0010*/ 	.word	index@(_Z20tiled_mat_mul_kernelPfS_S_iii)
        /*0014*/ 	.word	0x00000000


	//----- nvinfo : EIATTR_MIN_STACK_SIZE
	.align		4
.L_3:
        /*0018*/ 	.byte	0x04, 0x12
        /*001a*/ 	.short	(.L_5 - .L_4)
	.align		4
.L_4:
        /*001c*/ 	.word	index@(_Z20tiled_mat_mul_kernelPfS_S_iii)
        /*0020*/ 	.word	0x00000000
.L_5:


//--------------------- .nv.compat                --------------------------
	.section	.nv.compat,"",@"SHT_CUDA_COMPAT_INFO"
	.align	4
        /*0000*/ 	.byte	0x02, 0x09, 0x00, 0x00, 0x02, 0x02, 0x01, 0x00, 0x02, 0x05, 0x05, 0x00, 0x03, 0x07, 0x01, 0x01
        /*0010*/ 	.byte	0x02, 0x03, 0x00, 0x00, 0x02, 0x06, 0x01, 0x00, 0x04, 0x0b, 0x08, 0x00, 0x09, 0x00, 0x00, 0x00
        /*0020*/ 	.byte	0x00, 0x00, 0x00, 0x00


//--------------------- .nv.info._Z20tiled_mat_mul_kernelPfS_S_iii --------------------------
	.section	.nv.info._Z20tiled_mat_mul_kernelPfS_S_iii,"",@"SHT_CUDA_INFO"
	.sectionflags	@""
	.align	4


	//----- nvinfo : EIATTR_CUDA_API_VERSION
	.align		4
        /*0000*/ 	.byte	0x04, 0x37
        /*0002*/ 	.short	(.L_7 - .L_6)
.L_6:
        /*0004*/ 	.word	0x00000082


	//----- nvinfo : EIATTR_KPARAM_INFO
	.align		4
.L_7:
        /*0008*/ 	.byte	0x04, 0x17
        /*000a*/ 	.short	(.L_9 - .L_8)
.L_8:
        /*000c*/ 	.word	0x00000000
        /*0010*/ 	.short	0x0005
        /*0012*/ 	.short	0x0020
        /*0014*/ 	.byte	0x00, 0xf0, 0x11, 0x00


	//----- nvinfo : EIATTR_KPARAM_INFO
	.align		4
.L_9:
        /*0018*/ 	.byte	0x04, 0x17
        /*001a*/ 	.short	(.L_11 - .L_10)
.L_10:
        /*001c*/ 	.word	0x00000000
        /*0020*/ 	.short	0x0004
        /*0022*/ 	.short	0x001c
        /*0024*/ 	.byte	0x00, 0xf0, 0x11, 0x00


	//----- nvinfo : EIATTR_KPARAM_INFO
	.align		4
.L_11:
        /*0028*/ 	.byte	0x04, 0x17
        /*002a*/ 	.short	(.L_13 - .L_12)
.L_12:
        /*002c*/ 	.word	0x00000000
        /*0030*/ 	.short	0x0003
        /*0032*/ 	.short	0x0018
        /*0034*/ 	.byte	0x00, 0xf0, 0x11, 0x00


	//----- nvinfo : EIATTR_KPARAM_INFO
	.align		4
.L_13:
        /*0038*/ 	.byte	0x04, 0x17
        /*003a*/ 	.short	(.L_15 - .L_14)
.L_14:
        /*003c*/ 	.word	0x00000000
        /*0040*/ 	.short	0x0002
        /*0042*/ 	.short	0x0010
        /*0044*/ 	.byte	0x00, 0xf5, 0x21, 0x00


	//----- nvinfo : EIATTR_KPARAM_INFO
	.align		4
.L_15:
        /*0048*/ 	.byte	0x04, 0x17
        /*004a*/ 	.short	(.L_17 - .L_16)
.L_16:
        /*004c*/ 	.word	0x00000000
        /*0050*/ 	.short	0x0001
        /*0052*/ 	.short	0x0008
        /*0054*/ 	.byte	0x00, 0xf5, 0x21, 0x00


	//----- nvinfo : EIATTR_KPARAM_INFO
	.align		4
.L_17:
        /*0058*/ 	.byte	0x04, 0x17
        /*005a*/ 	.short	(.L_19 - .L_18)
.L_18:
        /*005c*/ 	.word	0x00000000
        /*0060*/ 	.short	0x0000
        /*0062*/ 	.short	0x0000
        /*0064*/ 	.byte	0x00, 0xf5, 0x21, 0x00


	//----- nvinfo : EIATTR_SPARSE_MMA_MASK
	.align		4
.L_19:
        /*0068*/ 	.byte	0x03, 0x50
        /*006a*/ 	.short	0x0000


	//----- nvinfo : EIATTR_MAXREG_COUNT
	.align		4
        /*006c*/ 	.byte	0x03, 0x1b
        /*006e*/ 	.short	0x00ff


	//----- nvinfo : EIATTR_NUM_BARRIERS
	.align		4
        /*0070*/ 	.byte	0x02, 0x4c
        /*0072*/ 	.byte	0x01
	.zero		1


	//----- nvinfo : EIATTR_MERCURY_ISA_VERSION
	.align		4
        /*0074*/ 	.byte	0x03, 0x5f
        /*0076*/ 	.short	0x0101


	//----- nvinfo : EIATTR_VRC_CTA_INIT_COUNT
	.align		4
        /*0078*/ 	.byte	0x02, 0x4a
	.zero		1
	.zero		1


	//----- nvinfo : EIATTR_EXIT_INSTR_OFFSETS
	.align		4
        /*007c*/ 	.byte	0x04, 0x1c
        /*007e*/ 	.short	(.L_21 - .L_20)


	//   ....[0]....
.L_20:
        /*0080*/ 	.word	0x000005c0


	//   ....[1]....
        /*0084*/ 	.word	0x00000610


	//----- nvinfo : EIATTR_CBANK_PARAM_SIZE
	.align		4
.L_21:
        /*0088*/ 	.byte	0x03, 0x19
        /*008a*/ 	.short	0x0024


	//----- nvinfo : EIATTR_PARAM_CBANK
	.align		4
        /*008c*/ 	.byte	0x04, 0x0a
        /*008e*/ 	.short	(.L_23 - .L_22)
	.align		4
.L_22:
        /*0090*/ 	.word	index@(.nv.constant0._Z20tiled_mat_mul_kernelPfS_S_iii)
        /*0094*/ 	.short	0x0380
        /*0096*/ 	.short	0x0024


	//----- nvinfo : EIATTR_SW_WAR
	.align		4
.L_23:
        /*0098*/ 	.byte	0x04, 0x36
        /*009a*/ 	.short	(.L_25 - .L_24)
.L_24:
        /*009c*/ 	.word	0x00000008
.L_25:


//--------------------- .nv.callgraph             --------------------------
	.section	.nv.callgraph,"",@"SHT_CUDA_CALLGRAPH"
	.align	4
	.sectionentsize	8
	.align		4
        /*0000*/ 	.word	0x00000000
	.align		4
        /*0004*/ 	.word	0xffffffff
	.align		4
        /*0008*/ 	.word	0x00000000
	.align		4
        /*000c*/ 	.word	0xfffffffe
	.align		4
        /*0010*/ 	.word	0x00000000
	.align		4
        /*0014*/ 	.word	0xfffffffd
	.align		4
        /*0018*/ 	.word	0x00000000
	.align		4
        /*001c*/ 	.word	0xfffffffc


//--------------------- .text._Z20tiled_mat_mul_kernelPfS_S_iii --------------------------
	.section	.text._Z20tiled_mat_mul_kernelPfS_S_iii,"ax",@progbits
	.align	128
        .global         _Z20tiled_mat_mul_kernelPfS_S_iii
        .type           _Z20tiled_mat_mul_kernelPfS_S_iii,@function
        .size           _Z20tiled_mat_mul_kernelPfS_S_iii,(.L_x_3 - _Z20tiled_mat_mul_kernelPfS_S_iii)
        .other          _Z20tiled_mat_mul_kernelPfS_S_iii,@"STO_CUDA_ENTRY STV_DEFAULT"
_Z20tiled_mat_mul_kernelPfS_S_iii:
.text._Z20tiled_mat_mul_kernelPfS_S_iii:
[----:B------:R-:W-:Y:S01]  /*0000*/  LDC R1, c[0x0][0x37c] ;  /* 0x0000df00ff017b82 */ /* 0x000fe20000000800 */
[----:B------:R-:W0:Y:S01]  /*0010*/  LDCU UR4, c[0x0][0x39c] ;  /* 0x00007380ff0477ac */ /* 0x000e220008000800 */
[----:B------:R-:W1:Y:S01]  /*0020*/  S2R R17, SR_CTAID.Y ;  /* 0x0000000000117919 */ /* 0x000e620000002600 */
[----:B------:R-:W-:Y:S01]  /*0030*/  HFMA2 R5, -RZ, RZ, 0, 0 ;  /* 0x00000000ff057431 */ /* 0x000fe200000001ff */
[----:B------:R-:W2:Y:S01]  /*0040*/  LDCU UR12, c[0x0][0x3a0] ;  /* 0x00007400ff0c77ac */ /* 0x000ea20008000800 */
[----:B------:R-:W1:Y:S01]  /*0050*/  S2R R0, SR_TID.Y ;  /* 0x0000000000007919 */ /* 0x000e620000002200 */
[----:B------:R-:W3:Y:S01]  /*0060*/  LDCU.64 UR8, c[0x0][0x358] ;  /* 0x00006b00ff0877ac */ /* 0x000ee20008000a00 */
[----:B------:R-:W4:Y:S01]  /*0070*/  S2R R7, SR_CTAID.X ;  /* 0x0000000000077919 */ /* 0x000f220000002500 */
[----:B------:R-:W4:Y:S01]  /*0080*/  S2R R2, SR_TID.X ;  /* 0x0000000000027919 */ /* 0x000f220000002100 */
[----:B0-----:R-:W-:-:S05]  /*0090*/  I2FP.F32.S32 R3, UR4 ;  /* 0x0000000400037c45 */ /* 0x001fca0008201400 */
[----:B------:R-:W-:-:S06]  /*00a0*/  FMUL R3, R3, 0.0625 ;  /* 0x3d80000003037820 */ /* 0x000fcc0000400000 */
[----:B------:R-:W0:Y:S01]  /*00b0*/  FRND.CEIL R3, R3 ;  /* 0x0000000300037307 */ /* 0x000e220000209000 */
[----:B-1----:R-:W-:Y:S02]  /*00c0*/  LEA R17, R17, R0, 0x4 ;  /* 0x0000000011117211 */ /* 0x002fe400078e20ff */
[----:B0-----:R-:W-:Y:S02]  /*00d0*/  FSETP.GT.AND P0, PT, R3, RZ, PT ;  /* 0x000000ff0300720b */ /* 0x001fe40003f04000 */
[----:B----4-:R-:W-:-:S11]  /*00e0*/  LEA R18, R7, R2, 0x4 ;  /* 0x0000000207127211 */ /* 0x010fd600078e20ff */
[----:B--23--:R-:W-:Y:S05]  /*00f0*/  @!P0 BRA `(.L_x_0) ;  /* 0x0000000400248947 */ /* 0x00cfea0003800000 */
[----:B------:R-:W0:Y:S01]  /*0100*/  S2UR UR6, SR_CgaCtaId ;  /* 0x00000000000679c3 */ /* 0x000e220000008800 */
[----:B------:R-:W-:Y:S01]  /*0110*/  UMOV UR4, 0x400 ;  /* 0x0000040000047882 */ /* 0x000fe20000000000 */
[----:B------:R-:W-:Y:S01]  /*0120*/  MOV R5, RZ ;  /* 0x000000ff00057202 */ /* 0x000fe20000000f00 */
[----:B------:R-:W-:Y:S01]  /*0130*/  UIADD3 UR5, UPT, UPT, UR4, 0x400, URZ ;  /* 0x0000040004057890 */ /* 0x000fe2000fffe0ff */
[----:B------:R-:W-:Y:S01]  /*0140*/  MOV R23, RZ ;  /* 0x000000ff00177202 */ /* 0x000fe20000000f00 */
[----:B------:R-:W1:Y:S01]  /*0150*/  LDCU UR7, c[0x0][0x3a0] ;  /* 0x00007400ff0777ac */ /* 0x000e620008000800 */
[----:B------:R-:W2:Y:S01]  /*0160*/  LDCU.64 UR10, c[0x0][0x398] ;  /* 0x00007300ff0a77ac */ /* 0x000ea20008000a00 */
[----:B0-----:R-:W-:Y:S02]  /*0170*/  ULEA UR4, UR6, UR4, 0x18 ;  /* 0x0000000406047291 */ /* 0x001fe4000f8ec0ff */
[----:B------:R-:W-:-:S04]  /*0180*/  ULEA UR5, UR6, UR5, 0x18 ;  /* 0x0000000506057291 */ /* 0x000fc8000f8ec0ff */
[----:B------:R-:W-:Y:S02]  /*0190*/  LEA R19, R0, UR4, 0x6 ;  /* 0x0000000400137c11 */ /* 0x000fe4000f8e30ff */
[C---:B------:R-:W-:Y:S02]  /*01a0*/  LEA R21, R2.reuse, UR5, 0x2 ;  /* 0x0000000502157c11 */ /* 0x040fe4000f8e10ff */
[----:B------:R-:W-:Y:S02]  /*01b0*/  LEA R20, R2, R19, 0x2 ;  /* 0x0000001302147211 */ /* 0x000fe400078e10ff */
[----:B-12---:R-:W-:-:S07]  /*01c0*/  LEA R16, R0, R21, 0x6 ;  /* 0x0000001500107211 */ /* 0x006fce00078e30ff */
.L_x_1:
[C---:B------:R-:W-:Y:S01]  /*01d0*/  LEA R4, R23.reuse, R2, 0x4 ;  /* 0x0000000217047211 */ /* 0x040fe200078e20ff */
[----:B------:R-:W-:Y:S01]  /*01e0*/  HFMA2 R27, -RZ, RZ, 0, 0 ;  /* 0x00000000ff1b7431 */ /* 0x000fe200000001ff */
[----:B------:R-:W-:Y:S02]  /*01f0*/  ISETP.GE.AND P0, PT, R18, UR7, PT ;  /* 0x0000000712007c0c */ /* 0x000fe4000bf06270 */
[----:B------:R-:W-:Y:S02]  /*0200*/  ISETP.GE.AND P1, PT, R4, UR11, PT ;  /* 0x0000000b04007c0c */ /* 0x000fe4000bf26270 */
[----:B------:R-:W-:Y:S02]  /*0210*/  LEA R11, R23, R0, 0x4 ;  /* 0x00000000170b7211 */ /* 0x000fe400078e20ff */
[----:B------:R-:W-:Y:S02]  /*0220*/  ISETP.GE.OR P1, PT, R17, UR10, P1 ;  /* 0x0000000a11007c0c */ /* 0x000fe40008f26670 */
[----:B------:R-:W-:-:S02]  /*0230*/  ISETP.GE.OR P0, PT, R11, UR11, P0 ;  /* 0x0000000b0b007c0c */ /* 0x000fc40008706670 */
[----:B------:R-:W-:-:S09]  /*0240*/  MOV R25, RZ ;  /* 0x000000ff00197202 */ /* 0x000fd20000000f00 */
[----:B------:R-:W0:Y:S01]  /*0250*/  @!P1 LDC.64 R8, c[0x0][0x380] ;  /* 0x0000e000ff089b82 */ /* 0x000e220000000a00 */
[----:B------:R-:W-:Y:S02]  /*0260*/  @!P1 IMAD R13, R17, UR11, R4 ;  /* 0x0000000b110d9c24 */ /* 0x000fe4000f8e0204 */
[----:B------:R-:W-:-:S05]  /*0270*/  @!P0 IMAD R11, R11, UR7, R18 ;  /* 0x000000070b0b8c24 */ /* 0x000fca000f8e0212 */
[----:B------:R-:W1:Y:S01]  /*0280*/  @!P0 LDC.64 R6, c[0x0][0x388] ;  /* 0x0000e200ff068b82 */ /* 0x000e620000000a00 */
[----:B0-----:R-:W-:-:S05]  /*0290*/  @!P1 IMAD.WIDE R12, R13, 0x4, R8 ;  /* 0x000000040d0c9825 */ /* 0x001fca00078e0208 */
[----:B------:R-:W2:Y:S01]  /*02a0*/  @!P1 LDG.E R25, desc[UR8][R12.64] ;  /* 0x000000080c199981 */ /* 0x000ea2000c1e1900 */
[----:B-1----:R-:W-:-:S05]  /*02b0*/  @!P0 IMAD.WIDE R6, R11, 0x4, R6 ;  /* 0x000000040b068825 */ /* 0x002fca00078e0206 */
[----:B------:R-:W3:Y:S01]  /*02c0*/  @!P0 LDG.E R27, desc[UR8][R6.64] ;  /* 0x00000008061b8981 */ /* 0x000ee2000c1e1900 */
[----:B------:R-:W-:-:S03]  /*02d0*/  IADD3 R23, PT, PT, R23, 0x1, RZ ;  /* 0x0000000117177810 */ /* 0x000fc60007ffe0ff */
[----:B--2---:R-:W-:Y:S04]  /*02e0*/  STS [R20], R25 ;  /* 0x0000001914007388 */ /* 0x004fe80000000800 */
[----:B---3--:R-:W-:Y:S01]  /*02f0*/  STS [R16], R27 ;  /* 0x0000001b10007388 */ /* 0x008fe20000000800 */
[----:B------:R-:W-:Y:S06]  /*0300*/  BAR.SYNC.DEFER_BLOCKING 0x0 ;  /* 0x0000000000007b1d */ /* 0x000fec0000010000 */
[----:B------:R-:W-:Y:S04]  /*0310*/  LDS R4, [R21] ;  /* 0x0000000015047984 */ /* 0x000fe80000000800 */
[----:B------:R-:W0:Y:S04]  /*0320*/  LDS.128 R8, [R19] ;  /* 0x0000000013087984 */ /* 0x000e280000000c00 */
[----:B------:R-:W1:Y:S04]  /*0330*/  LDS R26, [R21+0x40] ;  /* 0x00004000151a7984 */ /* 0x000e680000000800 */
[----:B------:R-:W2:Y:S04]  /*0340*/  LDS R28, [R21+0x80] ;  /* 0x00008000151c7984 */ /* 0x000ea80000000800 */
[----:B------:R-:W3:Y:S04]  /*0350*/  LDS R24, [R21+0xc0] ;  /* 0x0000c00015187984 */ /* 0x000ee80000000800 */
[----:B------:R-:W-:Y:S04]  /*0360*/  LDS R29, [R21+0x100] ;  /* 0x00010000151d7984 */ /* 0x000fe80000000800 */
[----:B------:R-:W4:Y:S04]  /*0370*/  LDS.128 R12, [R19+0x10] ;  /* 0x00001000130c7984 */ /* 0x000f280000000c00 */
[----:B------:R-:W5:Y:S04]  /*0380*/  LDS R22, [R21+0x140] ;  /* 0x0001400015167984 */ /* 0x000f680000000800 */
[----:B------:R-:W5:Y:S04]  /*0390*/  LDS R25, [R21+0x180] ;  /* 0x0001800015197984 */ /* 0x000f680000000800 */
[----:B------:R-:W-:Y:S01]  /*03a0*/  LDS R27, [R21+0x200] ;  /* 0x00020000151b7984 */ /* 0x000fe20000000800 */
[----:B0-----:R-:W-:-:S03]  /*03b0*/  FFMA R4, R8, R4, R5 ;  /* 0x0000000408047223 */ /* 0x001fc60000000005 */
[----:B------:R-:W0:Y:S01]  /*03c0*/  LDS R8, [R21+0x1c0] ;  /* 0x0001c00015087984 */ /* 0x000e220000000800 */
[----:B-1----:R-:W-:-:S03]  /*03d0*/  FFMA R9, R26, R9, R4 ;  /* 0x000000091a097223 */ /* 0x002fc60000000004 */
[----:B------:R-:W1:Y:S01]  /*03e0*/  LDS.128 R4, [R19+0x20] ;  /* 0x0000200013047984 */ /* 0x000e620000000c00 */
[----:B--2---:R-:W-:-:S04]  /*03f0*/  FFMA R9, R28, R10, R9 ;  /* 0x0000000a1c097223 */ /* 0x004fc80000000009 */
[----:B---3--:R-:W-:-:S04]  /*0400*/  FFMA R9, R24, R11, R9 ;  /* 0x0000000b18097223 */ /* 0x008fc80000000009 */
[----:B----4-:R-:W-:Y:S02]  /*0410*/  FFMA R9, R12, R29, R9 ;  /* 0x0000001d0c097223 */ /* 0x010fe40000000009 */
[----:B------:R-:W2:Y:S02]  /*0420*/  LDS R12, [R21+0x240] ;  /* 0x00024000150c7984 */ /* 0x000ea40000000800 */
[----:B-----5:R-:W-:Y:S02]  /*0430*/  FFMA R22, R22, R13, R9 ;  /* 0x0000000d16167223 */ /* 0x020fe40000000009 */
[----:B------:R-:W3:Y:S02]  /*0440*/  LDS R13, [R21+0x280] ;  /* 0x00028000150d7984 */ /* 0x000ee40000000800 */
[----:B------:R-:W-:Y:S02]  /*0450*/  FFMA R25, R25, R14, R22 ;  /* 0x0000000e19197223 */ /* 0x000fe40000000016 */
[----:B------:R-:W4:Y:S04]  /*0460*/  LDS R14, [R21+0x2c0] ;  /* 0x0002c000150e7984 */ /* 0x000f280000000800 */
[----:B------:R-:W-:Y:S01]  /*0470*/  LDS R22, [R21+0x340] ;  /* 0x0003400015167984 */ /* 0x000fe20000000800 */
[----:B0-----:R-:W-:-:S03]  /*0480*/  FFMA R29, R8, R15, R25 ;  /* 0x0000000f081d7223 */ /* 0x001fc60000000019 */
[----:B------:R-:W-:Y:S04]  /*0490*/  LDS R25, [R21+0x300] ;  /* 0x0003000015197984 */ /* 0x000fe80000000800 */
[----:B------:R-:W0:Y:S01]  /*04a0*/  LDS.128 R8, [R19+0x30] ;  /* 0x0000300013087984 */ /* 0x000e220000000c00 */
[----:B-1----:R-:W-:-:S03]  /*04b0*/  FFMA R27, R4, R27, R29 ;  /* 0x0000001b041b7223 */ /* 0x002fc6000000001d */
[----:B------:R-:W1:Y:S04]  /*04c0*/  LDS R15, [R21+0x380] ;  /* 0x00038000150f7984 */ /* 0x000e680000000800 */
[----:B------:R-:W5:Y:S01]  /*04d0*/  LDS R4, [R21+0x3c0] ;  /* 0x0003c00015047984 */ /* 0x000f620000000800 */
[----:B--2---:R-:W-:-:S04]  /*04e0*/  FFMA R12, R12, R5, R27 ;  /* 0x000000050c0c7223 */ /* 0x004fc8000000001b */
[----:B---3--:R-:W-:Y:S01]  /*04f0*/  FFMA R13, R13, R6, R12 ;  /* 0x000000060d0d7223 */ /* 0x008fe2000000000c */
[----:B------:R-:W-:-:S03]  /*0500*/  I2FP.F32.U32 R6, R23 ;  /* 0x0000001700067245 */ /* 0x000fc60000201000 */
[----:B----4-:R-:W-:Y:S01]  /*0510*/  FFMA R7, R14, R7, R13 ;  /* 0x000000070e077223 */ /* 0x010fe2000000000d */
[----:B------:R-:W-:Y:S01]  /*0520*/  BAR.SYNC.DEFER_BLOCKING 0x0 ;  /* 0x0000000000007b1d */ /* 0x000fe20000010000 */
[----:B------:R-:W-:Y:S02]  /*0530*/  FSETP.GT.AND P0, PT, R3, R6, PT ;  /* 0x000000060300720b */ /* 0x000fe40003f04000 */
[----:B0-----:R-:W-:-:S04]  /*0540*/  FFMA R7, R8, R25, R7 ;  /* 0x0000001908077223 */ /* 0x001fc80000000007 */
[----:B------:R-:W-:-:S04]  /*0550*/  FFMA R22, R22, R9, R7 ;  /* 0x0000000916167223 */ /* 0x000fc80000000007 */
[----:B-1----:R-:W-:-:S04]  /*0560*/  FFMA R15, R15, R10, R22 ;  /* 0x0000000a0f0f7223 */ /* 0x002fc80000000016 */
[----:B-----5:R-:W-:Y:S01]  /*0570*/  FFMA R5, R4, R11, R15 ;  /* 0x0000000b04057223 */ /* 0x020fe2000000000f */
[----:B------:R-:W-:Y:S06]  /*0580*/  @P0 BRA `(.L_x_1) ;  /* 0xfffffffc00100947 */ /* 0x000fec000383ffff */
.L_x_0:
[----:B------:R-:W0:Y:S01]  /*0590*/  LDCU UR4, c[0x0][0x398] ;  /* 0x00007300ff0477ac */ /* 0x000e220008000800 */
[----:B------:R-:W-:-:S04]  /*05a0*/  ISETP.GE.AND P0, PT, R18, UR12, PT ;  /* 0x0000000c12007c0c */ /* 0x000fc8000bf06270 */
[----:B0-----:R-:W-:-:S13]  /*05b0*/  ISETP.GE.OR P0, PT, R17, UR4, P0 ;  /* 0x0000000411007c0c */ /* 0x001fda0008706670 */
[----:B------:R-:W-:Y:S05]  /*05c0*/  @P0 EXIT ;  /* 0x000000000000094d */ /* 0x000fea0003800000 */
[----:B------:R-:W0:Y:S01]  /*05d0*/  LDC.64 R2, c[0x0][0x390] ;  /* 0x0000e400ff027b82 */ /* 0x000e220000000a00 */
[----:B------:R-:W-:-:S04]  /*05e0*/  IMAD R17, R17, UR12, R18 ;  /* 0x0000000c11117c24 */ /* 0x000fc8000f8e0212 */
[----:B0-----:R-:W-:-:S05]  /*05f0*/  IMAD.WIDE.U32 R2, R17, 0x4, R2 ;  /* 0x0000000411027825 */ /* 0x001fca00078e0002 */
[----:B------:R-:W-:Y:S01]  /*0600*/  STG.E desc[UR8][R2.64], R5 ;  /* 0x0000000502007986 */ /* 0x000fe2000c101908 */
[----:B------:R-:W-:Y:S05]  /*0610*/  EXIT ;  /* 0x000000000000794d */ /* 0x000fea0003800000 */
.L_x_2:
[----:B------:R-:W-:-:S00]  /*0620*/  BRA `(.L_x_2) ;  /* 0xfffffffc00fc7947 */ /* 0x000fc0000383ffff */
[----:B------:R-:W-:-:S00]  /*0630*/  NOP ;  /* 0x0000000000007918 */ /* 0x000fc00000000000 */
        /* <DEDUP_REMOVED lines=12> */
.L_x_3:


//--------------------- .nv.shared._Z20tiled_mat_mul_kernelPfS_S_iii --------------------------
	.section	.nv.shared._Z20tiled_mat_mul_kernelPfS_S_iii,"aw",@nobits
	.sectionflags	@""
	.align	4
.nv.shared._Z20tiled_mat_mul_kernelPfS_S_iii:
	.zero		3072


//--------------------- .nv.shared.reserved.0     --------------------------
	.section	.nv.shared.reserved.0,"aw",@nobits
	.weak		__nv_reservedSMEM_offset_0_alias
	.size		__nv_reservedSMEM_offset_0_alias, 0, 64
	.other		__nv_reservedSMEM_offset_0_alias,@"STO_CUDA_RESERVED_SHARED STV_DEFAULT"
__nv_reservedSMEM_offset_0_alias:
	.zero		0
	.zero		64


//--------------------- .nv.constant0._Z20tiled_mat_mul_kernelPfS_S_iii --------------------------
	.section	.nv.constant0._Z20tiled_mat_mul_kernelPfS_S_iii,"a",@progbits
	.sectionflags	@""
	.align	4
.nv.constant0._Z20tiled_mat_mul_kernelPfS_S_iii:
	.zero		932


//--------------------- SYMBOLS --------------------------

	.type		.nv.reservedSmem.offset0,@object
	.size		.nv.reservedSmem.offset0,0x4
	.type		.nv.reservedSmem.cap,@object
	.size		.nv.reservedSmem.cap,0x4
